//
// Generated by NVIDIA NVVM Compiler
//
// Compiler Build ID: CL-36424714
// Cuda compilation tools, release 13.0, V13.0.88
// Based on NVVM 20.0.0
//

.version 9.0
.target sm_100
.address_size 64

	// .globl	_Z17bitonic_sort_stepPfii

.visible .entry _Z17bitonic_sort_stepPfii(
	.param .u64 .ptr .align 1 _Z17bitonic_sort_stepPfii_param_0,
	.param .u32 _Z17bitonic_sort_stepPfii_param_1,
	.param .u32 _Z17bitonic_sort_stepPfii_param_2
)
{
	.reg .pred 	%p<5>;
	.reg .b32 	%r<9>;
	.reg .b32 	%f<5>;
	.reg .b64 	%rd<11>;

	ld.param.u64 	%rd6, [_Z17bitonic_sort_stepPfii_param_0];
	ld.param.u32 	%r4, [_Z17bitonic_sort_stepPfii_param_1];
	ld.param.u32 	%r3, [_Z17bitonic_sort_stepPfii_param_2];
	cvta.to.global.u64 	%rd1, %rd6;
	mov.u32 	%r5, %tid.x;
	mov.u32 	%r6, %ntid.x;
	mov.u32 	%r7, %ctaid.x;
	mad.lo.s32 	%r1, %r6, %r7, %r5;
	xor.b32  	%r2, %r4, %r1;
	setp.ge.u32 	%p1, %r1, %r2;
	@%p1 bra 	$L__BB0_6;
	and.b32  	%r8, %r3, %r1;
	setp.ne.s32 	%p2, %r8, 0;
	@%p2 bra 	$L__BB0_4;
	mul.wide.u32 	%rd9, %r1, 4;
	add.s64 	%rd2, %rd1, %rd9;
	ld.global.f32 	%f1, [%rd2];
	mul.wide.u32 	%rd10, %r2, 4;
	add.s64 	%rd3, %rd1, %rd10;
	ld.global.f32 	%f2, [%rd3];
	setp.leu.f32 	%p4, %f1, %f2;
	@%p4 bra 	$L__BB0_6;
	st.global.f32 	[%rd2], %f2;
	st.global.f32 	[%rd3], %f1;
	bra.uni 	$L__BB0_6;
$L__BB0_4:
	mul.wide.u32 	%rd7, %r1, 4;
	add.s64 	%rd4, %rd1, %rd7;
	ld.global.f32 	%f3, [%rd4];
	mul.wide.u32 	%rd8, %r2, 4;
	add.s64 	%rd5, %rd1, %rd8;
	ld.global.f32 	%f4, [%rd5];
	setp.geu.f32 	%p3, %f3, %f4;
	@%p3 bra 	$L__BB0_6;
	st.global.f32 	[%rd4], %f4;
	st.global.f32 	[%rd5], %f3;
$L__BB0_6:
	ret;

}


// ===== COMPILED SASS (sm_100) =====

	.target	sm_100

	.elftype	@"ET_EXEC"


//--------------------- .note.nv.tkinfo           --------------------------
	.section	.note.nv.tkinfo,"",@"SHT_NOTE"
	.sectionflags	@"SHF_NOTE_NV_TKINFO"
	.tkinfo
        /*0018*/ 	.word	0x00000002
        /*0030*/ 	.string	""
        /*0030*/ 	.string	"ptxas"
        /*0030*/ 	.string	"Cuda compilation tools, release 13.0, V13.0.88"
        /*0030*/ 	.string	"Build cuda_13.0.r13.0/compiler.36424714_0"
        /*0030*/ 	.string	"-arch sm_100 -m 64 "



//--------------------- .note.nv.cuinfo           --------------------------
	.section	.note.nv.cuinfo,"",@"SHT_NOTE"
	.sectionflags	@"SHF_NOTE_NV_CUINFO"
        /*0018*/ 	.short	0x0002
        /*001a*/ 	.short	0x0064
        /*001c*/ 	.short	0x0082
	.zero		2


//--------------------- .nv.info                  --------------------------
	.section	.nv.info,"",@"SHT_CUDA_INFO"
	.align	4


	//----- nvinfo : EIATTR_REGCOUNT
	.align		4
        /*0000*/ 	.byte	0x04, 0x2f
        /*0002*/ 	.short	(.L_1 - .L_0)
	.align		4
.L_0:
        /*0004*/ 	.word	index@(_Z17bitonic_sort_stepPfii)
        /*0008*/ 	.word	0x0000000c


	//----- nvinfo : EIATTR_FRAME_SIZE
	.align		4
.L_1:
        /*000c*/ 	.byte	0x04, 0x11
        /*000e*/ 	.short	(.L_3 - .L_2)
	.align		4
.L_2:
        /*0010*/ 	.word	index@(_Z17bitonic_sort_stepPfii)
        /*0014*/ 	.word	0x00000000


	//----- nvinfo : EIATTR_MIN_STACK_SIZE
	.align		4
.L_3:
        /*0018*/ 	.byte	0x04, 0x12
        /*001a*/ 	.short	(.L_5 - .L_4)
	.align		4
.L_4:
        /*001c*/ 	.word	index@(_Z17bitonic_sort_stepPfii)
        /*0020*/ 	.word	0x00000000
.L_5:


//--------------------- .nv.compat                --------------------------
	.section	.nv.compat,"",@"SHT_CUDA_COMPAT_INFO"
	.align	4
        /*0000*/ 	.byte	0x02, 0x09, 0x00, 0x00, 0x02, 0x02, 0x01, 0x00, 0x02, 0x05, 0x05, 0x00, 0x03, 0x07, 0x01, 0x01
        /*0010*/ 	.byte	0x02, 0x03, 0x00, 0x00, 0x02, 0x06, 0x01, 0x00, 0x04, 0x0b, 0x08, 0x00, 0x09, 0x00, 0x00, 0x00
        /*0020*/ 	.byte	0x00, 0x00, 0x00, 0x00


//--------------------- .nv.info._Z17bitonic_sort_stepPfii --------------------------
	.section	.nv.info._Z17bitonic_sort_stepPfii,"",@"SHT_CUDA_INFO"
	.sectionflags	@""
	.align	4


	//----- nvinfo : EIATTR_CUDA_API_VERSION
	.align		4
        /*0000*/ 	.byte	0x04, 0x37
        /*0002*/ 	.short	(.L_7 - .L_6)
.L_6:
        /*0004*/ 	.word	0x00000082


	//----- nvinfo : EIATTR_KPARAM_INFO
	.align		4
.L_7:
        /*0008*/ 	.byte	0x04, 0x17
        /*000a*/ 	.short	(.L_9 - .L_8)
.L_8:
        /*000c*/ 	.word	0x00000000
        /*0010*/ 	.short	0x0002
        /*0012*/ 	.short	0x000c
        /*0014*/ 	.byte	0x00, 0xf0, 0x11, 0x00


	//----- nvinfo : EIATTR_KPARAM_INFO
	.align		4
.L_9:
        /*0018*/ 	.byte	0x04, 0x17
        /*001a*/ 	.short	(.L_11 - .L_10)
.L_10:
        /*001c*/ 	.word	0x00000000
        /*0020*/ 	.short	0x0001
        /*0022*/ 	.short	0x0008
        /*0024*/ 	.byte	0x00, 0xf0, 0x11, 0x00


	//----- nvinfo : EIATTR_KPARAM_INFO
	.align		4
.L_11:
        /*0028*/ 	.byte	0x04, 0x17
        /*002a*/ 	.short	(.L_13 - .L_12)
.L_12:
        /*002c*/ 	.word	0x00000000
        /*0030*/ 	.short	0x0000
        /*0032*/ 	.short	0x0000
        /*0034*/ 	.byte	0x00, 0xf5, 0x21, 0x00


	//----- nvinfo : EIATTR_SPARSE_MMA_MASK
	.align		4
.L_13:
        /*0038*/ 	.byte	0x03, 0x50
        /*003a*/ 	.short	0x0000


	//----- nvinfo : EIATTR_MAXREG_COUNT
	.align		4
        /*003c*/ 	.byte	0x03, 0x1b
        /*003e*/ 	.short	0x00ff


	//----- nvinfo : EIATTR_MERCURY_ISA_VERSION
	.align		4
        /*0040*/ 	.byte	0x03, 0x5f
        /*0042*/ 	.short	0x0101


	//----- nvinfo : EIATTR_VRC_CTA_INIT_COUNT
	.align		4
        /*0044*/ 	.byte	0x02, 0x4a
	.zero		1
	.zero		1


	//----- nvinfo : EIATTR_EXIT_INSTR_OFFSETS
	.align		4
        /*0048*/ 	.byte	0x04, 0x1c
        /*004a*/ 	.short	(.L_15 - .L_14)


	//   ....[0]....
.L_14:
        /*004c*/ 	.word	0x00000080


	//   ....[1]....
        /*0050*/ 	.word	0x00000130


	//   ....[2]....
        /*0054*/ 	.word	0x00000160


	//   ....[3]....
        /*0058*/ 	.word	0x000001d0


	//   ....[4]....
        /*005c*/ 	.word	0x00000200


	//----- nvinfo : EIATTR_CRS_STACK_SIZE
	.align		4
.L_15:
        /*0060*/ 	.byte	0x04, 0x1e
        /*0062*/ 	.short	(.L_17 - .L_16)
.L_16:
        /*0064*/ 	.word	0x00000000


	//----- nvinfo : EIATTR_CBANK_PARAM_SIZE
	.align		4
.L_17:
        /*0068*/ 	.byte	0x03, 0x19
        /*006a*/ 	.short	0x0010


	//----- nvinfo : EIATTR_PARAM_CBANK
	.align		4
        /*006c*/ 	.byte	0x04, 0x0a
        /*006e*/ 	.short	(.L_19 - .L_18)
	.align		4
.L_18:
        /*0070*/ 	.word	index@(.nv.constant0._Z17bitonic_sort_stepPfii)
        /*0074*/ 	.short	0x0380
        /*0076*/ 	.short	0x0010


	//----- nvinfo : EIATTR_SW_WAR
	.align		4
.L_19:
        /*0078*/ 	.byte	0x04, 0x36
        /*007a*/ 	.short	(.L_21 - .L_20)
.L_20:
        /*007c*/ 	.word	0x00000008
.L_21:


//--------------------- .nv.callgraph             --------------------------
	.section	.nv.callgraph,"",@"SHT_CUDA_CALLGRAPH"
	.align	4
	.sectionentsize	8
	.align		4
        /*0000*/ 	.word	0x00000000
	.align		4
        /*0004*/ 	.word	0xffffffff
	.align		4
        /*0008*/ 	.word	0x00000000
	.align		4
        /*000c*/ 	.word	0xfffffffe
	.align		4
        /*0010*/ 	.word	0x00000000
	.align		4
        /*0014*/ 	.word	0xfffffffd
	.align		4
        /*0018*/ 	.word	0x00000000
	.align		4
        /*001c*/ 	.word	0xfffffffc


//--------------------- .text._Z17bitonic_sort_stepPfii --------------------------
	.section	.text._Z17bitonic_sort_stepPfii,"ax",@progbits
	.align	128
        .global         _Z17bitonic_sort_stepPfii
        .type           _Z17bitonic_sort_stepPfii,@function
        .size           _Z17bitonic_sort_stepPfii,(.L_x_2 - _Z17bitonic_sort_stepPfii)
        .other          _Z17bitonic_sort_stepPfii,@"STO_CUDA_ENTRY STV_DEFAULT"
_Z17bitonic_sort_stepPfii:
.text._Z17bitonic_sort_stepPfii:
[----:B------:R-:W-:Y:S01]  /*0000*/  LDC R1, c[0x0][0x37c] ;  /* 0x0000df00ff017b82 */ /* 0x000fe20000000800 */
[----:B------:R-:W0:Y:S01]  /*0010*/  S2R R7, SR_TID.X ;  /* 0x0000000000077919 */ /* 0x000e220000002100 */
[----:B------:R-:W0:Y:S01]  /*0020*/  LDCU UR4, c[0x0][0x360] ;  /* 0x00006c00ff0477ac */ /* 0x000e220008000800 */
[----:B------:R-:W0:Y:S01]  /*0030*/  S2R R0, SR_CTAID.X ;  /* 0x0000000000007919 */ /* 0x000e220000002500 */
[----:B------:R-:W1:Y:S01]  /*0040*/  LDCU UR5, c[0x0][0x388] ;  /* 0x00007100ff0577ac */ /* 0x000e620008000800 */
[----:B0-----:R-:W-:-:S05]  /*0050*/  IMAD R7, R0, UR4, R7 ;  /* 0x0000000400077c24 */ /* 0x001fca000f8e0207 */
[----:B-1----:R-:W-:-:S04]  /*0060*/  LOP3.LUT R9, R7, UR5, RZ, 0x3c, !PT ;  /* 0x0000000507097c12 */ /* 0x002fc8000f8e3cff */
[----:B------:R-:W-:-:S13]  /*0070*/  ISETP.GE.U32.AND P0, PT, R7, R9, PT ;  /* 0x000000090700720c */ /* 0x000fda0003f06070 */
[----:B------:R-:W-:Y:S05]  /*0080*/  @P0 EXIT ;  /* 0x000000000000094d */ /* 0x000fea0003800000 */
[----:B------:R-:W0:Y:S02]  /*0090*/  LDCU UR4, c[0x0][0x38c] ;  /* 0x00007180ff0477ac */ /* 0x000e240008000800 */
[----:B0-----:R-:W-:Y:S01]  /*00a0*/  LOP3.LUT P0, RZ, R7, UR4, RZ, 0xc0, !PT ;  /* 0x0000000407ff7c12 */ /* 0x001fe2000f80c0ff */
[----:B------:R-:W0:-:S12]  /*00b0*/  LDCU.64 UR4, c[0x0][0x358] ;  /* 0x00006b00ff0477ac */ /* 0x000e180008000a00 */
[----:B------:R-:W-:Y:S05]  /*00c0*/  @P0 BRA `(.L_x_0) ;  /* 0x0000000000280947 */ /* 0x000fea0003800000 */
[----:B------:R-:W1:Y:S02]  /*00d0*/  LDC.64 R4, c[0x0][0x380] ;  /* 0x0000e000ff047b82 */ /* 0x000e640000000a00 */
[----:B-1----:R-:W-:-:S04]  /*00e0*/  IMAD.WIDE.U32 R2, R7, 0x4, R4 ;  /* 0x0000000407027825 */ /* 0x002fc800078e0004 */
[----:B------:R-:W-:Y:S01]  /*00f0*/  IMAD.WIDE.U32 R4, R9, 0x4, R4 ;  /* 0x0000000409047825 */ /* 0x000fe200078e0004 */
[----:B0-----:R-:W2:Y:S04]  /*0100*/  LDG.E R7, desc[UR4][R2.64] ;  /* 0x0000000402077981 */ /* 0x001ea8000c1e1900 */
[----:B------:R-:W2:Y:S02]  /*0110*/  LDG.E R0, desc[UR4][R4.64] ;  /* 0x0000000404007981 */ /* 0x000ea4000c1e1900 */
[----:B--2---:R-:W-:-:S13]  /*0120*/  FSETP.GT.AND P0, PT, R7, R0, PT ;  /* 0x000000000700720b */ /* 0x004fda0003f04000 */
[----:B------:R-:W-:Y:S05]  /*0130*/  @!P0 EXIT ;  /* 0x000000000000894d */ /* 0x000fea0003800000 */
[----:B------:R-:W-:Y:S04]  /*0140*/  STG.E desc[UR4][R2.64], R0 ;  /* 0x0000000002007986 */ /* 0x000fe8000c101904 */
[----:B------:R-:W-:Y:S01]  /*0150*/  STG.E desc[UR4][R4.64], R7 ;  /* 0x0000000704007986 */ /* 0x000fe2000c101904 */
[----:B------:R-:W-:Y:S05]  /*0160*/  EXIT ;  /* 0x000000000000794d */ /* 0x000fea0003800000 */
.L_x_0:
[----:B------:R-:W1:Y:S02]  /*0170*/  LDC.64 R2, c[0x0][0x380] ;  /* 0x0000e000ff027b82 */ /* 0x000e640000000a00 */
[----:B-1----:R-:W-:-:S04]  /*0180*/  IMAD.WIDE.U32 R4, R7, 0x4, R2 ;  /* 0x0000000407047825 */ /* 0x002fc800078e0002 */
[----:B------:R-:W-:Y:S01]  /*0190*/  IMAD.WIDE.U32 R2, R9, 0x4, R2 ;  /* 0x0000000409027825 */ /* 0x000fe200078e0002 */
[----:B0-----:R-:W2:Y:S04]  /*01a0*/  LDG.E R7, desc[UR4][R4.64] ;  /* 0x0000000404077981 */ /* 0x001ea8000c1e1900 */
[----:B------:R-:W2:Y:S02]  /*01b0*/  LDG.E R0, desc[UR4][R2.64] ;  /* 0x0000000402007981 */ /* 0x000ea4000c1e1900 */
[----:B--2---:R-:W-:-:S13]  /*01c0*/  FSETP.GEU.AND P0, PT, R7, R0, PT ;  /* 0x000000000700720b */ /* 0x004fda0003f0e000 */
[----:B------:R-:W-:Y:S05]  /*01d0*/  @P0 EXIT ;  /* 0x000000000000094d */ /* 0x000fea0003800000 */
[----:B------:R-:W-:Y:S04]  /*01e0*/  STG.E desc[UR4][R4.64], R0 ;  /* 0x0000000004007986 */ /* 0x000fe8000c101904 */
[----:B------:R-:W-:Y:S01]  /*01f0*/  STG.E desc[UR4][R2.64], R7 ;  /* 0x0000000702007986 */ /* 0x000fe2000c101904 */
[----:B------:R-:W-:Y:S05]  /*0200*/  EXIT ;  /* 0x000000000000794d */ /* 0x000fea0003800000 */
.L_x_1:
[----:B------:R-:W-:-:S00]  /*0210*/  BRA `(.L_x_1) ;  /* 0xfffffffc00fc7947 */ /* 0x000fc0000383ffff */
[----:B------:R-:W-:-:S00]  /*0220*/  NOP ;  /* 0x0000000000007918 */ /* 0x000fc00000000000 */
        /* <DEDUP_REMOVED lines=13> */
.L_x_2:


//--------------------- .nv.shared.reserved.0     --------------------------
	.section	.nv.shared.reserved.0,"aw",@nobits
	.weak		__nv_reservedSMEM_offset_0_alias
	.size		__nv_reservedSMEM_offset_0_alias, 0, 64
	.other		__nv_reservedSMEM_offset_0_alias,@"STO_CUDA_RESERVED_SHARED STV_DEFAULT"
__nv_reservedSMEM_offset_0_alias:
	.zero		0
	.zero		64


//--------------------- .nv.constant0._Z17bitonic_sort_stepPfii --------------------------
	.section	.nv.constant0._Z17bitonic_sort_stepPfii,"a",@progbits
	.sectionflags	@""
	.align	4
.nv.constant0._Z17bitonic_sort_stepPfii:
	.zero		912


//--------------------- SYMBOLS --------------------------

	.type		.nv.reservedSmem.offset0,@object
	.size		.nv.reservedSmem.offset0,0x4
